//
// Generated by NVIDIA NVVM Compiler
//
// Compiler Build ID: CL-36424714
// Cuda compilation tools, release 13.0, V13.0.88
// Based on NVVM 20.0.0
//

.version 9.0
.target sm_100
.address_size 64

	// .globl	_Z10vector_addPfS_S_i

.visible .entry _Z10vector_addPfS_S_i(
	.param .u64 .ptr .align 1 _Z10vector_addPfS_S_i_param_0,
	.param .u64 .ptr .align 1 _Z10vector_addPfS_S_i_param_1,
	.param .u64 .ptr .align 1 _Z10vector_addPfS_S_i_param_2,
	.param .u32 _Z10vector_addPfS_S_i_param_3
)
{
	.reg .pred 	%p<10>;
	.reg .b32 	%r<23>;
	.reg .b32 	%f<88>;
	.reg .b64 	%rd<40>;

	ld.param.u64 	%rd22, [_Z10vector_addPfS_S_i_param_0];
	ld.param.u64 	%rd23, [_Z10vector_addPfS_S_i_param_1];
	ld.param.u64 	%rd24, [_Z10vector_addPfS_S_i_param_2];
	ld.param.u32 	%r16, [_Z10vector_addPfS_S_i_param_3];
	cvta.to.global.u64 	%rd1, %rd22;
	cvta.to.global.u64 	%rd2, %rd24;
	cvta.to.global.u64 	%rd3, %rd23;
	setp.lt.s32 	%p1, %r16, 1;
	@%p1 bra 	$L__BB0_13;
	and.b32  	%r1, %r16, 15;
	setp.lt.u32 	%p2, %r16, 16;
	mov.b32 	%r20, 0;
	@%p2 bra 	$L__BB0_4;
	and.b32  	%r20, %r16, 2147483632;
	neg.s32 	%r18, %r20;
	add.s64 	%rd36, %rd3, 32;
	add.s64 	%rd35, %rd2, 32;
	add.s64 	%rd34, %rd1, 32;
$L__BB0_3:
	.pragma "nounroll";
	ld.global.f32 	%f1, [%rd36+-32];
	ld.global.f32 	%f2, [%rd35+-32];
	add.f32 	%f3, %f1, %f2;
	st.global.f32 	[%rd34+-32], %f3;
	ld.global.f32 	%f4, [%rd36+-28];
	ld.global.f32 	%f5, [%rd35+-28];
	add.f32 	%f6, %f4, %f5;
	st.global.f32 	[%rd34+-28], %f6;
	ld.global.f32 	%f7, [%rd36+-24];
	ld.global.f32 	%f8, [%rd35+-24];
	add.f32 	%f9, %f7, %f8;
	st.global.f32 	[%rd34+-24], %f9;
	ld.global.f32 	%f10, [%rd36+-20];
	ld.global.f32 	%f11, [%rd35+-20];
	add.f32 	%f12, %f10, %f11;
	st.global.f32 	[%rd34+-20], %f12;
	ld.global.f32 	%f13, [%rd36+-16];
	ld.global.f32 	%f14, [%rd35+-16];
	add.f32 	%f15, %f13, %f14;
	st.global.f32 	[%rd34+-16], %f15;
	ld.global.f32 	%f16, [%rd36+-12];
	ld.global.f32 	%f17, [%rd35+-12];
	add.f32 	%f18, %f16, %f17;
	st.global.f32 	[%rd34+-12], %f18;
	ld.global.f32 	%f19, [%rd36+-8];
	ld.global.f32 	%f20, [%rd35+-8];
	add.f32 	%f21, %f19, %f20;
	st.global.f32 	[%rd34+-8], %f21;
	ld.global.f32 	%f22, [%rd36+-4];
	ld.global.f32 	%f23, [%rd35+-4];
	add.f32 	%f24, %f22, %f23;
	st.global.f32 	[%rd34+-4], %f24;
	ld.global.f32 	%f25, [%rd36];
	ld.global.f32 	%f26, [%rd35];
	add.f32 	%f27, %f25, %f26;
	st.global.f32 	[%rd34], %f27;
	ld.global.f32 	%f28, [%rd36+4];
	ld.global.f32 	%f29, [%rd35+4];
	add.f32 	%f30, %f28, %f29;
	st.global.f32 	[%rd34+4], %f30;
	ld.global.f32 	%f31, [%rd36+8];
	ld.global.f32 	%f32, [%rd35+8];
	add.f32 	%f33, %f31, %f32;
	st.global.f32 	[%rd34+8], %f33;
	ld.global.f32 	%f34, [%rd36+12];
	ld.global.f32 	%f35, [%rd35+12];
	add.f32 	%f36, %f34, %f35;
	st.global.f32 	[%rd34+12], %f36;
	ld.global.f32 	%f37, [%rd36+16];
	ld.global.f32 	%f38, [%rd35+16];
	add.f32 	%f39, %f37, %f38;
	st.global.f32 	[%rd34+16], %f39;
	ld.global.f32 	%f40, [%rd36+20];
	ld.global.f32 	%f41, [%rd35+20];
	add.f32 	%f42, %f40, %f41;
	st.global.f32 	[%rd34+20], %f42;
	ld.global.f32 	%f43, [%rd36+24];
	ld.global.f32 	%f44, [%rd35+24];
	add.f32 	%f45, %f43, %f44;
	st.global.f32 	[%rd34+24], %f45;
	ld.global.f32 	%f46, [%rd36+28];
	ld.global.f32 	%f47, [%rd35+28];
	add.f32 	%f48, %f46, %f47;
	st.global.f32 	[%rd34+28], %f48;
	add.s32 	%r18, %r18, 16;
	add.s64 	%rd36, %rd36, 64;
	add.s64 	%rd35, %rd35, 64;
	add.s64 	%rd34, %rd34, 64;
	setp.ne.s32 	%p3, %r18, 0;
	@%p3 bra 	$L__BB0_3;
$L__BB0_4:
	setp.eq.s32 	%p4, %r1, 0;
	@%p4 bra 	$L__BB0_13;
	and.b32  	%r7, %r16, 7;
	setp.lt.u32 	%p5, %r1, 8;
	@%p5 bra 	$L__BB0_7;
	mul.wide.u32 	%rd25, %r20, 4;
	add.s64 	%rd26, %rd3, %rd25;
	ld.global.f32 	%f49, [%rd26];
	add.s64 	%rd27, %rd2, %rd25;
	ld.global.f32 	%f50, [%rd27];
	add.f32 	%f51, %f49, %f50;
	add.s64 	%rd28, %rd1, %rd25;
	st.global.f32 	[%rd28], %f51;
	ld.global.f32 	%f52, [%rd26+4];
	ld.global.f32 	%f53, [%rd27+4];
	add.f32 	%f54, %f52, %f53;
	st.global.f32 	[%rd28+4], %f54;
	ld.global.f32 	%f55, [%rd26+8];
	ld.global.f32 	%f56, [%rd27+8];
	add.f32 	%f57, %f55, %f56;
	st.global.f32 	[%rd28+8], %f57;
	ld.global.f32 	%f58, [%rd26+12];
	ld.global.f32 	%f59, [%rd27+12];
	add.f32 	%f60, %f58, %f59;
	st.global.f32 	[%rd28+12], %f60;
	ld.global.f32 	%f61, [%rd26+16];
	ld.global.f32 	%f62, [%rd27+16];
	add.f32 	%f63, %f61, %f62;
	st.global.f32 	[%rd28+16], %f63;
	ld.global.f32 	%f64, [%rd26+20];
	ld.global.f32 	%f65, [%rd27+20];
	add.f32 	%f66, %f64, %f65;
	st.global.f32 	[%rd28+20], %f66;
	ld.global.f32 	%f67, [%rd26+24];
	ld.global.f32 	%f68, [%rd27+24];
	add.f32 	%f69, %f67, %f68;
	st.global.f32 	[%rd28+24], %f69;
	ld.global.f32 	%f70, [%rd26+28];
	ld.global.f32 	%f71, [%rd27+28];
	add.f32 	%f72, %f70, %f71;
	st.global.f32 	[%rd28+28], %f72;
	add.s32 	%r20, %r20, 8;
$L__BB0_7:
	setp.eq.s32 	%p6, %r7, 0;
	@%p6 bra 	$L__BB0_13;
	and.b32  	%r10, %r16, 3;
	setp.lt.u32 	%p7, %r7, 4;
	@%p7 bra 	$L__BB0_10;
	mul.wide.u32 	%rd29, %r20, 4;
	add.s64 	%rd30, %rd3, %rd29;
	ld.global.f32 	%f73, [%rd30];
	add.s64 	%rd31, %rd2, %rd29;
	ld.global.f32 	%f74, [%rd31];
	add.f32 	%f75, %f73, %f74;
	add.s64 	%rd32, %rd1, %rd29;
	st.global.f32 	[%rd32], %f75;
	ld.global.f32 	%f76, [%rd30+4];
	ld.global.f32 	%f77, [%rd31+4];
	add.f32 	%f78, %f76, %f77;
	st.global.f32 	[%rd32+4], %f78;
	ld.global.f32 	%f79, [%rd30+8];
	ld.global.f32 	%f80, [%rd31+8];
	add.f32 	%f81, %f79, %f80;
	st.global.f32 	[%rd32+8], %f81;
	ld.global.f32 	%f82, [%rd30+12];
	ld.global.f32 	%f83, [%rd31+12];
	add.f32 	%f84, %f82, %f83;
	st.global.f32 	[%rd32+12], %f84;
	add.s32 	%r20, %r20, 4;
$L__BB0_10:
	setp.eq.s32 	%p8, %r10, 0;
	@%p8 bra 	$L__BB0_13;
	mul.wide.u32 	%rd33, %r20, 4;
	add.s64 	%rd39, %rd1, %rd33;
	add.s64 	%rd38, %rd2, %rd33;
	add.s64 	%rd37, %rd3, %rd33;
	neg.s32 	%r22, %r10;
$L__BB0_12:
	.pragma "nounroll";
	ld.global.f32 	%f85, [%rd37];
	ld.global.f32 	%f86, [%rd38];
	add.f32 	%f87, %f85, %f86;
	st.global.f32 	[%rd39], %f87;
	add.s64 	%rd39, %rd39, 4;
	add.s64 	%rd38, %rd38, 4;
	add.s64 	%rd37, %rd37, 4;
	add.s32 	%r22, %r22, 1;
	setp.ne.s32 	%p9, %r22, 0;
	@%p9 bra 	$L__BB0_12;
$L__BB0_13:
	ret;

}


// ===== COMPILED SASS (sm_100) =====

	.target	sm_100

	.elftype	@"ET_EXEC"


//--------------------- .note.nv.tkinfo           --------------------------
	.section	.note.nv.tkinfo,"",@"SHT_NOTE"
	.sectionflags	@"SHF_NOTE_NV_TKINFO"
	.tkinfo
        /*0018*/ 	.word	0x00000002
        /*0030*/ 	.string	""
        /*0030*/ 	.string	"ptxas"
        /*0030*/ 	.string	"Cuda compilation tools, release 13.0, V13.0.88"
        /*0030*/ 	.string	"Build cuda_13.0.r13.0/compiler.36424714_0"
        /*0030*/ 	.string	"-arch sm_100 -m 64 "



//--------------------- .note.nv.cuinfo           --------------------------
	.section	.note.nv.cuinfo,"",@"SHT_NOTE"
	.sectionflags	@"SHF_NOTE_NV_CUINFO"
        /*0018*/ 	.short	0x0002
        /*001a*/ 	.short	0x0064
        /*001c*/ 	.short	0x0082
	.zero		2


//--------------------- .nv.info                  --------------------------
	.section	.nv.info,"",@"SHT_CUDA_INFO"
	.align	4


	//----- nvinfo : EIATTR_REGCOUNT
	.align		4
        /*0000*/ 	.byte	0x04, 0x2f
        /*0002*/ 	.short	(.L_1 - .L_0)
	.align		4
.L_0:
        /*0004*/ 	.word	index@(_Z10vector_addPfS_S_i)
        /*0008*/ 	.word	0x00000014


	//----- nvinfo : EIATTR_FRAME_SIZE
	.align		4
.L_1:
        /*000c*/ 	.byte	0x04, 0x11
        /*000e*/ 	.short	(.L_3 - .L_2)
	.align		4
.L_2:
        /*0010*/ 	.word	index@(_Z10vector_addPfS_S_i)
        /*0014*/ 	.word	0x00000000


	//----- nvinfo : EIATTR_MIN_STACK_SIZE
	.align		4
.L_3:
        /*0018*/ 	.byte	0x04, 0x12
        /*001a*/ 	.short	(.L_5 - .L_4)
	.align		4
.L_4:
        /*001c*/ 	.word	index@(_Z10vector_addPfS_S_i)
        /*0020*/ 	.word	0x00000000
.L_5:


//--------------------- .nv.compat                --------------------------
	.section	.nv.compat,"",@"SHT_CUDA_COMPAT_INFO"
	.align	4
        /*0000*/ 	.byte	0x02, 0x09, 0x00, 0x00, 0x02, 0x02, 0x01, 0x00, 0x02, 0x05, 0x05, 0x00, 0x03, 0x07, 0x01, 0x01
        /*0010*/ 	.byte	0x02, 0x03, 0x00, 0x00, 0x02, 0x06, 0x01, 0x00, 0x04, 0x0b, 0x08, 0x00, 0x09, 0x00, 0x00, 0x00
        /*0020*/ 	.byte	0x00, 0x00, 0x00, 0x00


//--------------------- .nv.info._Z10vector_addPfS_S_i --------------------------
	.section	.nv.info._Z10vector_addPfS_S_i,"",@"SHT_CUDA_INFO"
	.sectionflags	@""
	.align	4


	//----- nvinfo : EIATTR_CUDA_API_VERSION
	.align		4
        /*0000*/ 	.byte	0x04, 0x37
        /*0002*/ 	.short	(.L_7 - .L_6)
.L_6:
        /*0004*/ 	.word	0x00000082


	//----- nvinfo : EIATTR_KPARAM_INFO
	.align		4
.L_7:
        /*0008*/ 	.byte	0x04, 0x17
        /*000a*/ 	.short	(.L_9 - .L_8)
.L_8:
        /*000c*/ 	.word	0x00000000
        /*0010*/ 	.short	0x0003
        /*0012*/ 	.short	0x0018
        /*0014*/ 	.byte	0x00, 0xf0, 0x11, 0x00


	//----- nvinfo : EIATTR_KPARAM_INFO
	.align		4
.L_9:
        /*0018*/ 	.byte	0x04, 0x17
        /*001a*/ 	.short	(.L_11 - .L_10)
.L_10:
        /*001c*/ 	.word	0x00000000
        /*0020*/ 	.short	0x0002
        /*0022*/ 	.short	0x0010
        /*0024*/ 	.byte	0x00, 0xf5, 0x21, 0x00


	//----- nvinfo : EIATTR_KPARAM_INFO
	.align		4
.L_11:
        /*0028*/ 	.byte	0x04, 0x17
        /*002a*/ 	.short	(.L_13 - .L_12)
.L_12:
        /*002c*/ 	.word	0x00000000
        /*0030*/ 	.short	0x0001
        /*0032*/ 	.short	0x0008
        /*0034*/ 	.byte	0x00, 0xf5, 0x21, 0x00


	//----- nvinfo : EIATTR_KPARAM_INFO
	.align		4
.L_13:
        /*0038*/ 	.byte	0x04, 0x17
        /*003a*/ 	.short	(.L_15 - .L_14)
.L_14:
        /*003c*/ 	.word	0x00000000
        /*0040*/ 	.short	0x0000
        /*0042*/ 	.short	0x0000
        /*0044*/ 	.byte	0x00, 0xf5, 0x21, 0x00


	//----- nvinfo : EIATTR_SPARSE_MMA_MASK
	.align		4
.L_15:
        /*0048*/ 	.byte	0x03, 0x50
        /*004a*/ 	.short	0x0000


	//----- nvinfo : EIATTR_MAXREG_COUNT
	.align		4
        /*004c*/ 	.byte	0x03, 0x1b
        /*004e*/ 	.short	0x00ff


	//----- nvinfo : EIATTR_MERCURY_ISA_VERSION
	.align		4
        /*0050*/ 	.byte	0x03, 0x5f
        /*0052*/ 	.short	0x0101


	//----- nvinfo : EIATTR_VRC_CTA_INIT_COUNT
	.align		4
        /*0054*/ 	.byte	0x02, 0x4a
	.zero		1
	.zero		1


	//----- nvinfo : EIATTR_EXIT_INSTR_OFFSETS
	.align		4
        /*0058*/ 	.byte	0x04, 0x1c
        /*005a*/ 	.short	(.L_17 - .L_16)


	//   ....[0]....
.L_16:
        /*005c*/ 	.word	0x00000030


	//   ....[1]....
        /*0060*/ 	.word	0x00000680


	//   ....[2]....
        /*0064*/ 	.word	0x00000940


	//   ....[3]....
        /*0068*/ 	.word	0x00000b00


	//   ....[4]....
        /*006c*/ 	.word	0x00000ce0


	//----- nvinfo : EIATTR_CBANK_PARAM_SIZE
	.align		4
.L_17:
        /*0070*/ 	.byte	0x03, 0x19
        /*0072*/ 	.short	0x001c


	//----- nvinfo : EIATTR_PARAM_CBANK
	.align		4
        /*0074*/ 	.byte	0x04, 0x0a
        /*0076*/ 	.short	(.L_19 - .L_18)
	.align		4
.L_18:
        /*0078*/ 	.word	index@(.nv.constant0._Z10vector_addPfS_S_i)
        /*007c*/ 	.short	0x0380
        /*007e*/ 	.short	0x001c


	//----- nvinfo : EIATTR_SW_WAR
	.align		4
.L_19:
        /*0080*/ 	.byte	0x04, 0x36
        /*0082*/ 	.short	(.L_21 - .L_20)
.L_20:
        /*0084*/ 	.word	0x00000008
.L_21:


//--------------------- .nv.callgraph             --------------------------
	.section	.nv.callgraph,"",@"SHT_CUDA_CALLGRAPH"
	.align	4
	.sectionentsize	8
	.align		4
        /*0000*/ 	.word	0x00000000
	.align		4
        /*0004*/ 	.word	0xffffffff
	.align		4
        /*0008*/ 	.word	0x00000000
	.align		4
        /*000c*/ 	.word	0xfffffffe
	.align		4
        /*0010*/ 	.word	0x00000000
	.align		4
        /*0014*/ 	.word	0xfffffffd
	.align		4
        /*0018*/ 	.word	0x00000000
	.align		4
        /*001c*/ 	.word	0xfffffffc


//--------------------- .text._Z10vector_addPfS_S_i --------------------------
	.section	.text._Z10vector_addPfS_S_i,"ax",@progbits
	.align	128
        .global         _Z10vector_addPfS_S_i
        .type           _Z10vector_addPfS_S_i,@function
        .size           _Z10vector_addPfS_S_i,(.L_x_6 - _Z10vector_addPfS_S_i)
        .other          _Z10vector_addPfS_S_i,@"STO_CUDA_ENTRY STV_DEFAULT"
_Z10vector_addPfS_S_i:
.text._Z10vector_addPfS_S_i:
[----:B------:R-:W-:Y:S08]  /*0000*/  LDC R1, c[0x0][0x37c] ;  /* 0x0000df00ff017b82 */ /* 0x000ff00000000800 */
[----:B------:R-:W0:Y:S02]  /*0010*/  LDC R2, c[0x0][0x398] ;  /* 0x0000e600ff027b82 */ /* 0x000e240000000800 */
[----:B0-----:R-:W-:-:S13]  /*0020*/  ISETP.GE.AND P0, PT, R2, 0x1, PT ;  /* 0x000000010200780c */ /* 0x001fda0003f06270 */
[----:B------:R-:W-:Y:S05]  /*0030*/  @!P0 EXIT ;  /* 0x000000000000894d */ /* 0x000fea0003800000 */
[C---:B------:R-:W-:Y:S01]  /*0040*/  ISETP.GE.U32.AND P1, PT, R2.reuse, 0x10, PT ;  /* 0x000000100200780c */ /* 0x040fe20003f26070 */
[----:B------:R-:W0:Y:S01]  /*0050*/  LDCU.64 UR10, c[0x0][0x358] ;  /* 0x00006b00ff0a77ac */ /* 0x000e220008000a00 */
[----:B------:R-:W-:Y:S01]  /*0060*/  LOP3.LUT R12, R2, 0xf, RZ, 0xc0, !PT ;  /* 0x0000000f020c7812 */ /* 0x000fe200078ec0ff */
[----:B------:R-:W-:-:S03]  /*0070*/  HFMA2 R0, -RZ, RZ, 0, 0 ;  /* 0x00000000ff007431 */ /* 0x000fc600000001ff */
[----:B------:R-:W-:-:S07]  /*0080*/  ISETP.NE.AND P0, PT, R12, RZ, PT ;  /* 0x000000ff0c00720c */ /* 0x000fce0003f05270 */
[----:B------:R-:W-:Y:S06]  /*0090*/  @!P1 BRA `(.L_x_0) ;  /* 0x0000000400789947 */ /* 0x000fec0003800000 */
[----:B------:R-:W1:Y:S01]  /*00a0*/  LDCU.128 UR12, c[0x0][0x380] ;  /* 0x00007000ff0c77ac */ /* 0x000e620008000c00 */
[----:B------:R-:W-:Y:S01]  /*00b0*/  LOP3.LUT R0, R2, 0x7ffffff0, RZ, 0xc0, !PT ;  /* 0x7ffffff002007812 */ /* 0x000fe200078ec0ff */
[----:B------:R-:W2:Y:S03]  /*00c0*/  LDCU.64 UR6, c[0x0][0x390] ;  /* 0x00007200ff0677ac */ /* 0x000ea60008000a00 */
[----:B------:R-:W-:Y:S01]  /*00d0*/  IADD3 R3, PT, PT, -R0, RZ, RZ ;  /* 0x000000ff00037210 */ /* 0x000fe20007ffe1ff */
[----:B-1----:R-:W-:Y:S02]  /*00e0*/  UIADD3 UR8, UP0, UPT, UR14, 0x20, URZ ;  /* 0x000000200e087890 */ /* 0x002fe4000ff1e0ff */
[----:B------:R-:W-:Y:S02]  /*00f0*/  UIADD3 UR4, UP2, UPT, UR12, 0x20, URZ ;  /* 0x000000200c047890 */ /* 0x000fe4000ff5e0ff */
[----:B--2---:R-:W-:-:S02]  /*0100*/  UIADD3 UR6, UP1, UPT, UR6, 0x20, URZ ;  /* 0x0000002006067890 */ /* 0x004fc4000ff3e0ff */
[----:B------:R-:W-:Y:S01]  /*0110*/  UIADD3.X UR9, UPT, UPT, URZ, UR15, URZ, UP0, !UPT ;  /* 0x0000000fff097290 */ /* 0x000fe200087fe4ff */
[----:B------:R-:W-:Y:S01]  /*0120*/  MOV R16, UR8 ;  /* 0x0000000800107c02 */ /* 0x000fe20008000f00 */
[----:B------:R-:W-:Y:S01]  /*0130*/  UIADD3.X UR5, UPT, UPT, URZ, UR13, URZ, UP2, !UPT ;  /* 0x0000000dff057290 */ /* 0x000fe200097fe4ff */
[----:B------:R-:W-:Y:S01]  /*0140*/  MOV R10, UR4 ;  /* 0x00000004000a7c02 */ /* 0x000fe20008000f00 */
[----:B------:R-:W-:Y:S01]  /*0150*/  UIADD3.X UR7, UPT, UPT, URZ, UR7, URZ, UP1, !UPT ;  /* 0x00000007ff077290 */ /* 0x000fe20008ffe4ff */
[----:B------:R-:W-:Y:S01]  /*0160*/  IMAD.U32 R11, RZ, RZ, UR6 ;  /* 0x00000006ff0b7e24 */ /* 0x000fe2000f8e00ff */
[----:B------:R-:W-:Y:S02]  /*0170*/  MOV R5, UR9 ;  /* 0x0000000900057c02 */ /* 0x000fe40008000f00 */
[----:B------:R-:W-:Y:S02]  /*0180*/  IMAD.U32 R13, RZ, RZ, UR5 ;  /* 0x00000005ff0d7e24 */ /* 0x000fe4000f8e00ff */
[----:B------:R-:W-:-:S07]  /*0190*/  MOV R14, UR7 ;  /* 0x00000007000e7c02 */ /* 0x000fce0008000f00 */
.L_x_1:
[----:B------:R-:W-:Y:S02]  /*01a0*/  MOV R4, R16 ;  /* 0x0000001000047202 */ /* 0x000fe40000000f00 */
[----:B------:R-:W-:Y:S02]  /*01b0*/  MOV R6, R11 ;  /* 0x0000000b00067202 */ /* 0x000fe40000000f00 */
[----:B------:R-:W-:Y:S01]  /*01c0*/  MOV R7, R14 ;  /* 0x0000000e00077202 */ /* 0x000fe20000000f00 */
[----:B0-2---:R-:W2:Y:S04]  /*01d0*/  LDG.E R8, desc[UR10][R4.64+-0x20] ;  /* 0xffffe00a04087981 */ /* 0x005ea8000c1e1900 */
[----:B------:R-:W2:Y:S02]  /*01e0*/  LDG.E R9, desc[UR10][R6.64+-0x20] ;  /* 0xffffe00a06097981 */ /* 0x000ea4000c1e1900 */
[----:B--2---:R-:W-:Y:S01]  /*01f0*/  FADD R11, R8, R9 ;  /* 0x00000009080b7221 */ /* 0x004fe20000000000 */
[----:B------:R-:W-:Y:S01]  /*0200*/  IMAD.MOV.U32 R8, RZ, RZ, R10 ;  /* 0x000000ffff087224 */ /* 0x000fe200078e000a */
[----:B------:R-:W-:-:S05]  /*0210*/  MOV R9, R13 ;  /* 0x0000000d00097202 */ /* 0x000fca0000000f00 */
[----:B------:R0:W-:Y:S04]  /*0220*/  STG.E desc[UR10][R8.64+-0x20], R11 ;  /* 0xffffe00b08007986 */ /* 0x0001e8000c10190a */
[----:B------:R-:W2:Y:S04]  /*0230*/  LDG.E R10, desc[UR10][R4.64+-0x1c] ;  /* 0xffffe40a040a7981 */ /* 0x000ea8000c1e1900 */
[----:B------:R-:W2:Y:S02]  /*0240*/  LDG.E R13, desc[UR10][R6.64+-0x1c] ;  /* 0xffffe40a060d7981 */ /* 0x000ea4000c1e1900 */
[----:B--2---:R-:W-:-:S05]  /*0250*/  FADD R13, R10, R13 ;  /* 0x0000000d0a0d7221 */ /* 0x004fca0000000000 */
[----:B------:R1:W-:Y:S04]  /*0260*/  STG.E desc[UR10][R8.64+-0x1c], R13 ;  /* 0xffffe40d08007986 */ /* 0x0003e8000c10190a */
[----:B------:R-:W2:Y:S04]  /*0270*/  LDG.E R10, desc[UR10][R4.64+-0x18] ;  /* 0xffffe80a040a7981 */ /* 0x000ea8000c1e1900 */
[----:B------:R-:W2:Y:S02]  /*0280*/  LDG.E R15, desc[UR10][R6.64+-0x18] ;  /* 0xffffe80a060f7981 */ /* 0x000ea4000c1e1900 */
[----:B--2---:R-:W-:-:S05]  /*0290*/  FADD R15, R10, R15 ;  /* 0x0000000f0a0f7221 */ /* 0x004fca0000000000 */
[----:B------:R2:W-:Y:S04]  /*02a0*/  STG.E desc[UR10][R8.64+-0x18], R15 ;  /* 0xffffe80f08007986 */ /* 0x0005e8000c10190a */
[----:B------:R-:W3:Y:S04]  /*02b0*/  LDG.E R10, desc[UR10][R4.64+-0x14] ;  /* 0xffffec0a040a7981 */ /* 0x000ee8000c1e1900 */
[----:B------:R-:W3:Y:S02]  /*02c0*/  LDG.E R17, desc[UR10][R6.64+-0x14] ;  /* 0xffffec0a06117981 */ /* 0x000ee4000c1e1900 */
[----:B---3--:R-:W-:-:S05]  /*02d0*/  FADD R17, R10, R17 ;  /* 0x000000110a117221 */ /* 0x008fca0000000000 */
[----:B------:R3:W-:Y:S04]  /*02e0*/  STG.E desc[UR10][R8.64+-0x14], R17 ;  /* 0xffffec1108007986 */ /* 0x0007e8000c10190a */
[----:B------:R-:W4:Y:S04]  /*02f0*/  LDG.E R10, desc[UR10][R4.64+-0x10] ;  /* 0xfffff00a040a7981 */ /* 0x000f28000c1e1900 */
[----:B0-----:R-:W4:Y:S02]  /*0300*/  LDG.E R11, desc[UR10][R6.64+-0x10] ;  /* 0xfffff00a060b7981 */ /* 0x001f24000c1e1900 */
[----:B----4-:R-:W-:-:S05]  /*0310*/  FADD R11, R10, R11 ;  /* 0x0000000b0a0b7221 */ /* 0x010fca0000000000 */
[----:B------:R0:W-:Y:S04]  /*0320*/  STG.E desc[UR10][R8.64+-0x10], R11 ;  /* 0xfffff00b08007986 */ /* 0x0001e8000c10190a */
[----:B------:R-:W4:Y:S04]  /*0330*/  LDG.E R10, desc[UR10][R4.64+-0xc] ;  /* 0xfffff40a040a7981 */ /* 0x000f28000c1e1900 */
[----:B-1----:R-:W4:Y:S02]  /*0340*/  LDG.E R13, desc[UR10][R6.64+-0xc] ;  /* 0xfffff40a060d7981 */ /* 0x002f24000c1e1900 */
[----:B----4-:R-:W-:-:S05]  /*0350*/  FADD R13, R10, R13 ;  /* 0x0000000d0a0d7221 */ /* 0x010fca0000000000 */
[----:B------:R1:W-:Y:S04]  /*0360*/  STG.E desc[UR10][R8.64+-0xc], R13 ;  /* 0xfffff40d08007986 */ /* 0x0003e8000c10190a */
[----:B------:R-:W4:Y:S04]  /*0370*/  LDG.E R10, desc[UR10][R4.64+-0x8] ;  /* 0xfffff80a040a7981 */ /* 0x000f28000c1e1900 */
[----:B--2---:R-:W4:Y:S02]  /*0380*/  LDG.E R15, desc[UR10][R6.64+-0x8] ;  /* 0xfffff80a060f7981 */ /* 0x004f24000c1e1900 */
[----:B----4-:R-:W-:-:S05]  /*0390*/  FADD R15, R10, R15 ;  /* 0x0000000f0a0f7221 */ /* 0x010fca0000000000 */
[----:B------:R2:W-:Y:S04]  /*03a0*/  STG.E desc[UR10][R8.64+-0x8], R15 ;  /* 0xfffff80f08007986 */ /* 0x0005e8000c10190a */
[----:B------:R-:W4:Y:S04]  /*03b0*/  LDG.E R10, desc[UR10][R4.64+-0x4] ;  /* 0xfffffc0a040a7981 */ /* 0x000f28000c1e1900 */
[----:B---3--:R-:W4:Y:S02]  /*03c0*/  LDG.E R17, desc[UR10][R6.64+-0x4] ;  /* 0xfffffc0a06117981 */ /* 0x008f24000c1e1900 */
[----:B----4-:R-:W-:-:S05]  /*03d0*/  FADD R17, R10, R17 ;  /* 0x000000110a117221 */ /* 0x010fca0000000000 */
        /* <DEDUP_REMOVED lines=26> */
[----:B--2---:R-:W4:Y:S01]  /*0580*/  LDG.E R15, desc[UR10][R6.64+0x18] ;  /* 0x0000180a060f7981 */ /* 0x004f22000c1e1900 */
[----:B------:R-:W-:Y:S01]  /*0590*/  IADD3 R3, PT, PT, R3, 0x10, RZ ;  /* 0x0000001003037810 */ /* 0x000fe20007ffe0ff */
[----:B----4-:R-:W-:-:S05]  /*05a0*/  FADD R15, R10, R15 ;  /* 0x0000000f0a0f7221 */ /* 0x010fca0000000000 */
[----:B------:R2:W-:Y:S04]  /*05b0*/  STG.E desc[UR10][R8.64+0x18], R15 ;  /* 0x0000180f08007986 */ /* 0x0005e8000c10190a */
[----:B------:R4:W5:Y:S04]  /*05c0*/  LDG.E R10, desc[UR10][R4.64+0x1c] ;  /* 0x00001c0a040a7981 */ /* 0x000968000c1e1900 */
[----:B---3--:R-:W5:Y:S01]  /*05d0*/  LDG.E R17, desc[UR10][R6.64+0x1c] ;  /* 0x00001c0a06117981 */ /* 0x008f62000c1e1900 */
[----:B------:R-:W-:Y:S02]  /*05e0*/  ISETP.NE.AND P1, PT, R3, RZ, PT ;  /* 0x000000ff0300720c */ /* 0x000fe40003f25270 */
[----:B0-----:R-:W-:-:S02]  /*05f0*/  IADD3 R11, P3, PT, R6, 0x40, RZ ;  /* 0x00000040060b7810 */ /* 0x001fc40007f7e0ff */
[----:B------:R-:W-:-:S03]  /*0600*/  IADD3 R16, P2, PT, R4, 0x40, RZ ;  /* 0x0000004004107810 */ /* 0x000fc60007f5e0ff */
[----:B------:R-:W-:Y:S01]  /*0610*/  IMAD.X R14, RZ, RZ, R7, P3 ;  /* 0x000000ffff0e7224 */ /* 0x000fe200018e0607 */
[----:B----4-:R-:W-:Y:S01]  /*0620*/  IADD3.X R5, PT, PT, RZ, R5, RZ, P2, !PT ;  /* 0x00000005ff057210 */ /* 0x010fe200017fe4ff */
[----:B-----5:R-:W-:Y:S01]  /*0630*/  FADD R17, R10, R17 ;  /* 0x000000110a117221 */ /* 0x020fe20000000000 */
[----:B------:R-:W-:-:S04]  /*0640*/  IADD3 R10, P4, PT, R8, 0x40, RZ ;  /* 0x00000040080a7810 */ /* 0x000fc80007f9e0ff */
[----:B------:R2:W-:Y:S01]  /*0650*/  STG.E desc[UR10][R8.64+0x1c], R17 ;  /* 0x00001c1108007986 */ /* 0x0005e2000c10190a */
[----:B-1----:R-:W-:Y:S01]  /*0660*/  IADD3.X R13, PT, PT, RZ, R9, RZ, P4, !PT ;  /* 0x00000009ff0d7210 */ /* 0x002fe200027fe4ff */
[----:B------:R-:W-:Y:S07]  /*0670*/  @P1 BRA `(.L_x_1) ;  /* 0xfffffff800c81947 */ /* 0x000fee000383ffff */
.L_x_0:
[----:B0-----:R-:W-:Y:S05]  /*0680*/  @!P0 EXIT ;  /* 0x000000000000894d */ /* 0x001fea0003800000 */
[----:B------:R-:W-:Y:S02]  /*0690*/  ISETP.GE.U32.AND P0, PT, R12, 0x8, PT ;  /* 0x000000080c00780c */ /* 0x000fe40003f06070 */
[----:B------:R-:W-:-:S04]  /*06a0*/  LOP3.LUT R14, R2, 0x7, RZ, 0xc0, !PT ;  /* 0x00000007020e7812 */ /* 0x000fc800078ec0ff */
[----:B------:R-:W-:-:S07]  /*06b0*/  ISETP.NE.AND P1, PT, R14, RZ, PT ;  /* 0x000000ff0e00720c */ /* 0x000fce0003f25270 */
[----:B------:R-:W-:Y:S06]  /*06c0*/  @!P0 BRA `(.L_x_2) ;  /* 0x00000000009c8947 */ /* 0x000fec0003800000 */
[----:B------:R-:W0:Y:S08]  /*06d0*/  LDC.64 R4, c[0x0][0x388] ;  /* 0x0000e200ff047b82 */ /* 0x000e300000000a00 */
[----:B------:R-:W1:Y:S08]  /*06e0*/  LDC.64 R6, c[0x0][0x390] ;  /* 0x0000e400ff067b82 */ /* 0x000e700000000a00 */
[----:B--2---:R-:W2:Y:S01]  /*06f0*/  LDC.64 R8, c[0x0][0x380] ;  /* 0x0000e000ff087b82 */ /* 0x004ea20000000a00 */
[----:B0-----:R-:W-:-:S05]  /*0700*/  IMAD.WIDE.U32 R4, R0, 0x4, R4 ;  /* 0x0000000400047825 */ /* 0x001fca00078e0004 */
[----:B------:R-:W3:Y:S01]  /*0710*/  LDG.E R3, desc[UR10][R4.64] ;  /* 0x0000000a04037981 */ /* 0x000ee2000c1e1900 */
[----:B-1----:R-:W-:-:S05]  /*0720*/  IMAD.WIDE.U32 R6, R0, 0x4, R6 ;  /* 0x0000000400067825 */ /* 0x002fca00078e0006 */
[----:B------:R-:W3:Y:S01]  /*0730*/  LDG.E R10, desc[UR10][R6.64] ;  /* 0x0000000a060a7981 */ /* 0x000ee2000c1e1900 */
[----:B--2---:R-:W-:-:S04]  /*0740*/  IMAD.WIDE.U32 R8, R0, 0x4, R8 ;  /* 0x0000000400087825 */ /* 0x004fc800078e0008 */
[----:B---3--:R-:W-:-:S05]  /*0750*/  FADD R3, R3, R10 ;  /* 0x0000000a03037221 */ /* 0x008fca0000000000 */
        /* <DEDUP_REMOVED lines=13> */
[----:B0-----:R-:W4:Y:S04]  /*0830*/  LDG.E R3, desc[UR10][R4.64+0x10] ;  /* 0x0000100a04037981 */ /* 0x001f28000c1e1900 */
[----:B------:R-:W4:Y:S02]  /*0840*/  LDG.E R10, desc[UR10][R6.64+0x10] ;  /* 0x0000100a060a7981 */ /* 0x000f24000c1e1900 */
        /* <DEDUP_REMOVED lines=10> */
[----:B------:R-:W2:Y:S04]  /*08f0*/  LDG.E R10, desc[UR10][R4.64+0x1c] ;  /* 0x00001c0a040a7981 */ /* 0x000ea8000c1e1900 */
[----:B---3--:R-:W2:Y:S01]  /*0900*/  LDG.E R15, desc[UR10][R6.64+0x1c] ;  /* 0x00001c0a060f7981 */ /* 0x008ea2000c1e1900 */
[----:B------:R-:W-:Y:S01]  /*0910*/  IADD3 R0, PT, PT, R0, 0x8, RZ ;  /* 0x0000000800007810 */ /* 0x000fe20007ffe0ff */
[----:B--2---:R-:W-:-:S05]  /*0920*/  FADD R15, R10, R15 ;  /* 0x0000000f0a0f7221 */ /* 0x004fca0000000000 */
[----:B------:R0:W-:Y:S02]  /*0930*/  STG.E desc[UR10][R8.64+0x1c], R15 ;  /* 0x00001c0f08007986 */ /* 0x0001e4000c10190a */
.L_x_2:
[----:B------:R-:W-:Y:S05]  /*0940*/  @!P1 EXIT ;  /* 0x000000000000994d */ /* 0x000fea0003800000 */
[----:B------:R-:W-:Y:S02]  /*0950*/  ISETP.GE.U32.AND P0, PT, R14, 0x4, PT ;  /* 0x000000040e00780c */ /* 0x000fe40003f06070 */
[----:B------:R-:W-:-:S04]  /*0960*/  LOP3.LUT R2, R2, 0x3, RZ, 0xc0, !PT ;  /* 0x0000000302027812 */ /* 0x000fc800078ec0ff */
[----:B------:R-:W-:-:S07]  /*0970*/  ISETP.NE.AND P1, PT, R2, RZ, PT ;  /* 0x000000ff0200720c */ /* 0x000fce0003f25270 */
[----:B------:R-:W-:Y:S06]  /*0980*/  @!P0 BRA `(.L_x_3) ;  /* 0x00000000005c8947 */ /* 0x000fec0003800000 */
[----:B------:R-:W1:Y:S08]  /*0990*/  LDC.64 R4, c[0x0][0x388] ;  /* 0x0000e200ff047b82 */ /* 0x000e700000000a00 */
[----:B------:R-:W3:Y:S08]  /*09a0*/  LDC.64 R6, c[0x0][0x390] ;  /* 0x0000e400ff067b82 */ /* 0x000ef00000000a00 */
[----:B0-2---:R-:W0:Y:S01]  /*09b0*/  LDC.64 R8, c[0x0][0x380] ;  /* 0x0000e000ff087b82 */ /* 0x005e220000000a00 */
[----:B-1----:R-:W-:-:S05]  /*09c0*/  IMAD.WIDE.U32 R4, R0, 0x4, R4 ;  /* 0x0000000400047825 */ /* 0x002fca00078e0004 */
[----:B------:R-:W2:Y:S01]  /*09d0*/  LDG.E R3, desc[UR10][R4.64] ;  /* 0x0000000a04037981 */ /* 0x000ea2000c1e1900 */
[----:B---3--:R-:W-:-:S05]  /*09e0*/  IMAD.WIDE.U32 R6, R0, 0x4, R6 ;  /* 0x0000000400067825 */ /* 0x008fca00078e0006 */
[----:B------:R-:W2:Y:S01]  /*09f0*/  LDG.E R10, desc[UR10][R6.64] ;  /* 0x0000000a060a7981 */ /* 0x000ea2000c1e1900 */
[----:B0-----:R-:W-:-:S04]  /*0a00*/  IMAD.WIDE.U32 R8, R0, 0x4, R8 ;  /* 0x0000000400087825 */ /* 0x001fc800078e0008 */
[----:B--2---:R-:W-:-:S05]  /*0a10*/  FADD R3, R3, R10 ;  /* 0x0000000a03037221 */ /* 0x004fca0000000000 */
        /* <DEDUP_REMOVED lines=9> */
[----:B------:R-:W2:Y:S04]  /*0ab0*/  LDG.E R10, desc[UR10][R4.64+0xc] ;  /* 0x00000c0a040a7981 */ /* 0x000ea8000c1e1900 */
[----:B------:R-:W2:Y:S01]  /*0ac0*/  LDG.E R15, desc[UR10][R6.64+0xc] ;  /* 0x00000c0a060f7981 */ /* 0x000ea2000c1e1900 */
[----:B------:R-:W-:Y:S01]  /*0ad0*/  IADD3 R0, PT, PT, R0, 0x4, RZ ;  /* 0x0000000400007810 */ /* 0x000fe20007ffe0ff */
[----:B--2---:R-:W-:-:S05]  /*0ae0*/  FADD R15, R10, R15 ;  /* 0x0000000f0a0f7221 */ /* 0x004fca0000000000 */
[----:B------:R1:W-:Y:S02]  /*0af0*/  STG.E desc[UR10][R8.64+0xc], R15 ;  /* 0x00000c0f08007986 */ /* 0x0003e4000c10190a */
.L_x_3:
[----:B------:R-:W-:Y:S05]  /*0b00*/  @!P1 EXIT ;  /* 0x000000000000994d */ /* 0x000fea0003800000 */
[----:B------:R-:W3:Y:S08]  /*0b10*/  LDC.64 R4, c[0x0][0x380] ;  /* 0x0000e000ff047b82 */ /* 0x000ef00000000a00 */
[----:B------:R-:W4:Y:S08]  /*0b20*/  LDC.64 R6, c[0x0][0x390] ;  /* 0x0000e400ff067b82 */ /* 0x000f300000000a00 */
[----:B012---:R-:W0:Y:S01]  /*0b30*/  LDC.64 R8, c[0x0][0x388] ;  /* 0x0000e200ff087b82 */ /* 0x007e220000000a00 */
[----:B---3--:R-:W-:-:S04]  /*0b40*/  IMAD.WIDE.U32 R4, R0, 0x4, R4 ;  /* 0x0000000400047825 */ /* 0x008fc800078e0004 */
[----:B------:R-:W-:Y:S01]  /*0b50*/  IMAD.MOV.U32 R10, RZ, RZ, R4 ;  /* 0x000000ffff0a7224 */ /* 0x000fe200078e0004 */
[----:B------:R-:W-:Y:S01]  /*0b60*/  MOV R13, R5 ;  /* 0x00000005000d7202 */ /* 0x000fe20000000f00 */
[----:B----4-:R-:W-:-:S05]  /*0b70*/  IMAD.WIDE.U32 R6, R0, 0x4, R6 ;  /* 0x0000000400067825 */ /* 0x010fca00078e0006 */
[----:B------:R-:W-:Y:S01]  /*0b80*/  MOV R11, R7 ;  /* 0x00000007000b7202 */ /* 0x000fe20000000f00 */
[----:B0-----:R-:W-:Y:S01]  /*0b90*/  IMAD.WIDE.U32 R8, R0, 0x4, R8 ;  /* 0x0000000400087825 */ /* 0x001fe200078e0008 */
[----:B------:R-:W-:-:S07]  /*0ba0*/  IADD3 R0, PT, PT, -R2, RZ, RZ ;  /* 0x000000ff02007210 */ /* 0x000fce0007ffe1ff */
.L_x_4:
[----:B0-----:R-:W-:Y:S01]  /*0bb0*/  IMAD.MOV.U32 R2, RZ, RZ, R8 ;  /* 0x000000ffff027224 */ /* 0x001fe200078e0008 */
[----:B------:R-:W-:Y:S02]  /*0bc0*/  MOV R5, R11 ;  /* 0x0000000b00057202 */ /* 0x000fe40000000f00 */
[----:B------:R-:W-:Y:S02]  /*0bd0*/  MOV R3, R9 ;  /* 0x0000000900037202 */ /* 0x000fe40000000f00 */
[----:B------:R-:W-:-:S03]  /*0be0*/  MOV R4, R6 ;  /* 0x0000000600047202 */ /* 0x000fc60000000f00 */
[----:B------:R0:W2:Y:S04]  /*0bf0*/  LDG.E R2, desc[UR10][R2.64] ;  /* 0x0000000a02027981 */ /* 0x0000a8000c1e1900 */
[----:B------:R-:W2:Y:S01]  /*0c00*/  LDG.E R5, desc[UR10][R4.64] ;  /* 0x0000000a04057981 */ /* 0x000ea2000c1e1900 */
[----:B------:R-:W-:Y:S02]  /*0c10*/  IADD3 R0, PT, PT, R0, 0x1, RZ ;  /* 0x0000000100007810 */ /* 0x000fe40007ffe0ff */
[----:B------:R-:W-:Y:S02]  /*0c20*/  IADD3 R6, P2, PT, R6, 0x4, RZ ;  /* 0x0000000406067810 */ /* 0x000fe40007f5e0ff */
[----:B------:R-:W-:Y:S01]  /*0c30*/  ISETP.NE.AND P0, PT, R0, RZ, PT ;  /* 0x000000ff0000720c */ /* 0x000fe20003f05270 */
[----:B0-----:R-:W-:Y:S01]  /*0c40*/  IMAD.MOV.U32 R3, RZ, RZ, R13 ;  /* 0x000000ffff037224 */ /* 0x001fe200078e000d */
[----:B------:R-:W-:-:S02]  /*0c50*/  IADD3 R8, P3, PT, R8, 0x4, RZ ;  /* 0x0000000408087810 */ /* 0x000fc40007f7e0ff */
[----:B------:R-:W-:Y:S02]  /*0c60*/  IADD3.X R11, PT, PT, RZ, R11, RZ, P2, !PT ;  /* 0x0000000bff0b7210 */ /* 0x000fe400017fe4ff */
[----:B------:R-:W-:Y:S01]  /*0c70*/  IADD3.X R9, PT, PT, RZ, R9, RZ, P3, !PT ;  /* 0x00000009ff097210 */ /* 0x000fe20001ffe4ff */
[----:B--2---:R-:W-:Y:S01]  /*0c80*/  FADD R7, R2, R5 ;  /* 0x0000000502077221 */ /* 0x004fe20000000000 */
[----:B------:R-:W-:Y:S02]  /*0c90*/  MOV R2, R10 ;  /* 0x0000000a00027202 */ /* 0x000fe40000000f00 */
[----:B------:R-:W-:-:S03]  /*0ca0*/  IADD3 R10, P1, PT, R10, 0x4, RZ ;  /* 0x000000040a0a7810 */ /* 0x000fc60007f3e0ff */
[----:B------:R0:W-:Y:S01]  /*0cb0*/  STG.E desc[UR10][R2.64], R7 ;  /* 0x0000000702007986 */ /* 0x0001e2000c10190a */
[----:B------:R-:W-:Y:S01]  /*0cc0*/  IADD3.X R13, PT, PT, RZ, R13, RZ, P1, !PT ;  /* 0x0000000dff0d7210 */ /* 0x000fe20000ffe4ff */
[----:B------:R-:W-:Y:S08]  /*0cd0*/  @P0 BRA `(.L_x_4) ;  /* 0xfffffffc00b40947 */ /* 0x000ff0000383ffff */
[----:B------:R-:W-:Y:S05]  /*0ce0*/  EXIT ;  /* 0x000000000000794d */ /* 0x000fea0003800000 */
.L_x_5:
[----:B------:R-:W-:-:S00]  /*0cf0*/  BRA `(.L_x_5) ;  /* 0xfffffffc00fc7947 */ /* 0x000fc0000383ffff */
[----:B------:R-:W-:-:S00]  /*0d00*/  NOP ;  /* 0x0000000000007918 */ /* 0x000fc00000000000 */
[----:B------:R-:W-:-:S00]  /*0d10*/  NOP ;  /* 0x0000000000007918 */ /* 0x000fc00000000000 */
[----:B------:R-:W-:-:S00]  /*0d20*/  NOP ;  /* 0x0000000000007918 */ /* 0x000fc00000000000 */
[----:B------:R-:W-:-:S00]  /*0d30*/  NOP ;  /* 0x0000000000007918 */ /* 0x000fc00000000000 */
[----:B------:R-:W-:-:S00]  /*0d40*/  NOP ;  /* 0x0000000000007918 */ /* 0x000fc00000000000 */
[----:B------:R-:W-:-:S00]  /*0d50*/  NOP ;  /* 0x0000000000007918 */ /* 0x000fc00000000000 */
[----:B------:R-:W-:-:S00]  /*0d60*/  NOP ;  /* 0x0000000000007918 */ /* 0x000fc00000000000 */
[----:B------:R-:W-:-:S00]  /*0d70*/  NOP ;  /* 0x0000000000007918 */ /* 0x000fc00000000000 */
.L_x_6:


//--------------------- .nv.shared.reserved.0     --------------------------
	.section	.nv.shared.reserved.0,"aw",@nobits
	.weak		__nv_reservedSMEM_offset_0_alias
	.size		__nv_reservedSMEM_offset_0_alias, 0, 64
	.other		__nv_reservedSMEM_offset_0_alias,@"STO_CUDA_RESERVED_SHARED STV_DEFAULT"
__nv_reservedSMEM_offset_0_alias:
	.zero		0
	.zero		64


//--------------------- .nv.constant0._Z10vector_addPfS_S_i --------------------------
	.section	.nv.constant0._Z10vector_addPfS_S_i,"a",@progbits
	.sectionflags	@""
	.align	4
.nv.constant0._Z10vector_addPfS_S_i:
	.zero		924


//--------------------- SYMBOLS --------------------------

	.type		.nv.reservedSmem.offset0,@object
	.size		.nv.reservedSmem.offset0,0x4
